//
// Generated by NVIDIA NVVM Compiler
//
// Compiler Build ID: CL-36424714
// Cuda compilation tools, release 13.0, V13.0.88
// Based on NVVM 20.0.0
//

.version 9.0
.target sm_100
.address_size 64

	// .globl	_Z9reduceSumPdi
// sdata has been demoted

.visible .entry _Z9reduceSumPdi(
	.param .u64 .ptr .align 1 _Z9reduceSumPdi_param_0,
	.param .u32 _Z9reduceSumPdi_param_1
)
{
	.reg .pred 	%p<7>;
	.reg .b32 	%r<17>;
	.reg .b64 	%rd<9>;
	.reg .b64 	%fd<13>;
	// demoted variable
	.shared .align 8 .b8 sdata[512];
	ld.param.u64 	%rd2, [_Z9reduceSumPdi_param_0];
	ld.param.u32 	%r9, [_Z9reduceSumPdi_param_1];
	cvta.to.global.u64 	%rd1, %rd2;
	mov.u32 	%r1, %tid.x;
	mov.u32 	%r2, %ctaid.x;
	mov.u32 	%r16, %ntid.x;
	mul.lo.s32 	%r10, %r16, %r2;
	shl.b32 	%r11, %r10, 1;
	add.s32 	%r4, %r11, %r1;
	setp.ge.s32 	%p1, %r4, %r9;
	mov.f64 	%fd12, 0d0000000000000000;
	@%p1 bra 	$L__BB0_2;
	mul.wide.s32 	%rd3, %r4, 8;
	add.s64 	%rd4, %rd1, %rd3;
	ld.global.f64 	%fd12, [%rd4];
$L__BB0_2:
	add.s32 	%r5, %r4, %r16;
	setp.ge.u32 	%p2, %r5, %r9;
	@%p2 bra 	$L__BB0_4;
	mul.wide.u32 	%rd5, %r5, 8;
	add.s64 	%rd6, %rd1, %rd5;
	ld.global.f64 	%fd6, [%rd6];
	add.f64 	%fd12, %fd12, %fd6;
$L__BB0_4:
	shl.b32 	%r12, %r1, 3;
	mov.u32 	%r13, sdata;
	add.s32 	%r6, %r13, %r12;
	st.shared.f64 	[%r6], %fd12;
	bar.sync 	0;
	setp.lt.u32 	%p3, %r16, 2;
	@%p3 bra 	$L__BB0_8;
$L__BB0_5:
	shr.u32 	%r8, %r16, 1;
	setp.ge.u32 	%p4, %r1, %r8;
	@%p4 bra 	$L__BB0_7;
	shl.b32 	%r14, %r8, 3;
	add.s32 	%r15, %r6, %r14;
	ld.shared.f64 	%fd7, [%r15];
	ld.shared.f64 	%fd8, [%r6];
	add.f64 	%fd9, %fd7, %fd8;
	st.shared.f64 	[%r6], %fd9;
$L__BB0_7:
	bar.sync 	0;
	setp.gt.u32 	%p5, %r16, 3;
	mov.u32 	%r16, %r8;
	@%p5 bra 	$L__BB0_5;
$L__BB0_8:
	setp.ne.s32 	%p6, %r1, 0;
	@%p6 bra 	$L__BB0_10;
	ld.shared.f64 	%fd10, [sdata];
	mul.wide.u32 	%rd7, %r2, 8;
	add.s64 	%rd8, %rd1, %rd7;
	st.global.f64 	[%rd8], %fd10;
$L__BB0_10:
	ret;

}
	// .globl	_Z11aproximarPidPdi
.visible .entry _Z11aproximarPidPdi(
	.param .f64 _Z11aproximarPidPdi_param_0,
	.param .u64 .ptr .align 1 _Z11aproximarPidPdi_param_1,
	.param .u32 _Z11aproximarPidPdi_param_2
)
{
	.reg .pred 	%p<2>;
	.reg .b32 	%r<7>;
	.reg .b64 	%rd<5>;
	.reg .b64 	%fd<8>;

	ld.param.f64 	%fd1, [_Z11aproximarPidPdi_param_0];
	ld.param.u64 	%rd1, [_Z11aproximarPidPdi_param_1];
	ld.param.u32 	%r2, [_Z11aproximarPidPdi_param_2];
	mov.u32 	%r3, %ctaid.x;
	mov.u32 	%r4, %ntid.x;
	mov.u32 	%r5, %tid.x;
	mad.lo.s32 	%r1, %r3, %r4, %r5;
	setp.ge.s32 	%p1, %r1, %r2;
	@%p1 bra 	$L__BB1_2;
	cvta.to.global.u64 	%rd2, %rd1;
	add.s32 	%r6, %r1, 1;
	cvt.rn.f64.s32 	%fd2, %r6;
	add.f64 	%fd3, %fd2, 0dBFE0000000000000;
	mul.f64 	%fd4, %fd1, %fd3;
	fma.rn.f64 	%fd5, %fd4, %fd4, 0d3FF0000000000000;
	mov.f64 	%fd6, 0d4010000000000000;
	div.rn.f64 	%fd7, %fd6, %fd5;
	mul.wide.s32 	%rd3, %r1, 8;
	add.s64 	%rd4, %rd2, %rd3;
	st.global.f64 	[%rd4], %fd7;
$L__BB1_2:
	ret;

}


// ===== COMPILED SASS (sm_100) =====

	.target	sm_100

	.elftype	@"ET_EXEC"


//--------------------- .note.nv.tkinfo           --------------------------
	.section	.note.nv.tkinfo,"",@"SHT_NOTE"
	.sectionflags	@"SHF_NOTE_NV_TKINFO"
	.tkinfo
        /*0018*/ 	.word	0x00000002
        /*0030*/ 	.string	""
        /*0030*/ 	.string	"ptxas"
        /*0030*/ 	.string	"Cuda compilation tools, release 13.0, V13.0.88"
        /*0030*/ 	.string	"Build cuda_13.0.r13.0/compiler.36424714_0"
        /*0030*/ 	.string	"-arch sm_100 -m 64 "



//--------------------- .note.nv.cuinfo           --------------------------
	.section	.note.nv.cuinfo,"",@"SHT_NOTE"
	.sectionflags	@"SHF_NOTE_NV_CUINFO"
        /*0018*/ 	.short	0x0002
        /*001a*/ 	.short	0x0064
        /*001c*/ 	.short	0x0082
	.zero		2


//--------------------- .nv.info                  --------------------------
	.section	.nv.info,"",@"SHT_CUDA_INFO"
	.align	4


	//----- nvinfo : EIATTR_REGCOUNT
	.align		4
        /*0000*/ 	.byte	0x04, 0x2f
        /*0002*/ 	.short	(.L_1 - .L_0)
	.align		4
.L_0:
        /*0004*/ 	.word	index@(_Z9reduceSumPdi)
        /*0008*/ 	.word	0x0000000e


	//----- nvinfo : EIATTR_FRAME_SIZE
	.align		4
.L_1:
        /*000c*/ 	.byte	0x04, 0x11
        /*000e*/ 	.short	(.L_3 - .L_2)
	.align		4
.L_2:
        /*0010*/ 	.word	index@(_Z9reduceSumPdi)
        /*0014*/ 	.word	0x00000000


	//----- nvinfo : EIATTR_REGCOUNT
	.align		4
.L_3:
        /*0018*/ 	.byte	0x04, 0x2f
        /*001a*/ 	.short	(.L_5 - .L_4)
	.align		4
.L_4:
        /*001c*/ 	.word	index@(_Z11aproximarPidPdi)
        /*0020*/ 	.word	0x00000015


	//----- nvinfo : EIATTR_FRAME_SIZE
	.align		4
.L_5:
        /*0024*/ 	.byte	0x04, 0x11
        /*0026*/ 	.short	(.L_7 - .L_6)
	.align		4
.L_6:
        /*0028*/ 	.word	index@($__internal_0_$__cuda_sm20_div_rn_f64_full)
        /*002c*/ 	.word	0x00000000


	//----- nvinfo : EIATTR_FRAME_SIZE
	.align		4
.L_7:
        /*0030*/ 	.byte	0x04, 0x11
        /*0032*/ 	.short	(.L_9 - .L_8)
	.align		4
.L_8:
        /*0034*/ 	.word	index@(_Z11aproximarPidPdi)
        /*0038*/ 	.word	0x00000000


	//----- nvinfo : EIATTR_MIN_STACK_SIZE
	.align		4
.L_9:
        /*003c*/ 	.byte	0x04, 0x12
        /*003e*/ 	.short	(.L_11 - .L_10)
	.align		4
.L_10:
        /*0040*/ 	.word	index@(_Z11aproximarPidPdi)
        /*0044*/ 	.word	0x00000000


	//----- nvinfo : EIATTR_MIN_STACK_SIZE
	.align		4
.L_11:
        /*0048*/ 	.byte	0x04, 0x12
        /*004a*/ 	.short	(.L_13 - .L_12)
	.align		4
.L_12:
        /*004c*/ 	.word	index@(_Z9reduceSumPdi)
        /*0050*/ 	.word	0x00000000
.L_13:


//--------------------- .nv.compat                --------------------------
	.section	.nv.compat,"",@"SHT_CUDA_COMPAT_INFO"
	.align	4
        /*0000*/ 	.byte	0x02, 0x09, 0x00, 0x00, 0x02, 0x02, 0x01, 0x00, 0x02, 0x05, 0x05, 0x00, 0x03, 0x07, 0x01, 0x01
        /*0010*/ 	.byte	0x02, 0x03, 0x00, 0x00, 0x02, 0x06, 0x01, 0x00, 0x04, 0x0b, 0x08, 0x00, 0x01, 0x00, 0x00, 0x00
        /*0020*/ 	.byte	0x00, 0x00, 0x00, 0x00


//--------------------- .nv.info._Z11aproximarPidPdi --------------------------
	.section	.nv.info._Z11aproximarPidPdi,"",@"SHT_CUDA_INFO"
	.sectionflags	@""
	.align	4


	//----- nvinfo : EIATTR_CUDA_API_VERSION
	.align		4
        /*0000*/ 	.byte	0x04, 0x37
        /*0002*/ 	.short	(.L_15 - .L_14)
.L_14:
        /*0004*/ 	.word	0x00000082


	//----- nvinfo : EIATTR_KPARAM_INFO
	.align		4
.L_15:
        /*0008*/ 	.byte	0x04, 0x17
        /*000a*/ 	.short	(.L_17 - .L_16)
.L_16:
        /*000c*/ 	.word	0x00000000
        /*0010*/ 	.short	0x0002
        /*0012*/ 	.short	0x0010
        /*0014*/ 	.byte	0x00, 0xf0, 0x11, 0x00


	//----- nvinfo : EIATTR_KPARAM_INFO
	.align		4
.L_17:
        /*0018*/ 	.byte	0x04, 0x17
        /*001a*/ 	.short	(.L_19 - .L_18)
.L_18:
        /*001c*/ 	.word	0x00000000
        /*0020*/ 	.short	0x0001
        /*0022*/ 	.short	0x0008
        /*0024*/ 	.byte	0x00, 0xf5, 0x21, 0x00


	//----- nvinfo : EIATTR_KPARAM_INFO
	.align		4
.L_19:
        /*0028*/ 	.byte	0x04, 0x17
        /*002a*/ 	.short	(.L_21 - .L_20)
.L_20:
        /*002c*/ 	.word	0x00000000
        /*0030*/ 	.short	0x0000
        /*0032*/ 	.short	0x0000
        /*0034*/ 	.byte	0x00, 0xf0, 0x21, 0x00


	//----- nvinfo : EIATTR_SPARSE_MMA_MASK
	.align		4
.L_21:
        /*0038*/ 	.byte	0x03, 0x50
        /*003a*/ 	.short	0x0000


	//----- nvinfo : EIATTR_MAXREG_COUNT
	.align		4
        /*003c*/ 	.byte	0x03, 0x1b
        /*003e*/ 	.short	0x00ff


	//----- nvinfo : EIATTR_MERCURY_ISA_VERSION
	.align		4
        /*0040*/ 	.byte	0x03, 0x5f
        /*0042*/ 	.short	0x0101


	//----- nvinfo : EIATTR_VRC_CTA_INIT_COUNT
	.align		4
        /*0044*/ 	.byte	0x02, 0x4a
	.zero		1
	.zero		1


	//----- nvinfo : EIATTR_EXIT_INSTR_OFFSETS
	.align		4
        /*0048*/ 	.byte	0x04, 0x1c
        /*004a*/ 	.short	(.L_23 - .L_22)


	//   ....[0]....
.L_22:
        /*004c*/ 	.word	0x00000070


	//   ....[1]....
        /*0050*/ 	.word	0x00000230


	//----- nvinfo : EIATTR_CRS_STACK_SIZE
	.align		4
.L_23:
        /*0054*/ 	.byte	0x04, 0x1e
        /*0056*/ 	.short	(.L_25 - .L_24)
.L_24:
        /*0058*/ 	.word	0x00000000


	//----- nvinfo : EIATTR_CBANK_PARAM_SIZE
	.align		4
.L_25:
        /*005c*/ 	.byte	0x03, 0x19
        /*005e*/ 	.short	0x0014


	//----- nvinfo : EIATTR_PARAM_CBANK
	.align		4
        /*0060*/ 	.byte	0x04, 0x0a
        /*0062*/ 	.short	(.L_27 - .L_26)
	.align		4
.L_26:
        /*0064*/ 	.word	index@(.nv.constant0._Z11aproximarPidPdi)
        /*0068*/ 	.short	0x0380
        /*006a*/ 	.short	0x0014


	//----- nvinfo : EIATTR_SW_WAR
	.align		4
.L_27:
        /*006c*/ 	.byte	0x04, 0x36
        /*006e*/ 	.short	(.L_29 - .L_28)
.L_28:
        /*0070*/ 	.word	0x00000008
.L_29:


//--------------------- .nv.info._Z9reduceSumPdi  --------------------------
	.section	.nv.info._Z9reduceSumPdi,"",@"SHT_CUDA_INFO"
	.sectionflags	@""
	.align	4


	//----- nvinfo : EIATTR_CUDA_API_VERSION
	.align		4
        /*0000*/ 	.byte	0x04, 0x37
        /*0002*/ 	.short	(.L_31 - .L_30)
.L_30:
        /*0004*/ 	.word	0x00000082


	//----- nvinfo : EIATTR_KPARAM_INFO
	.align		4
.L_31:
        /*0008*/ 	.byte	0x04, 0x17
        /*000a*/ 	.short	(.L_33 - .L_32)
.L_32:
        /*000c*/ 	.word	0x00000000
        /*0010*/ 	.short	0x0001
        /*0012*/ 	.short	0x0008
        /*0014*/ 	.byte	0x00, 0xf0, 0x11, 0x00


	//----- nvinfo : EIATTR_KPARAM_INFO
	.align		4
.L_33:
        /*0018*/ 	.byte	0x04, 0x17
        /*001a*/ 	.short	(.L_35 - .L_34)
.L_34:
        /*001c*/ 	.word	0x00000000
        /*0020*/ 	.short	0x0000
        /*0022*/ 	.short	0x0000
        /*0024*/ 	.byte	0x00, 0xf5, 0x21, 0x00


	//----- nvinfo : EIATTR_SPARSE_MMA_MASK
	.align		4
.L_35:
        /*0028*/ 	.byte	0x03, 0x50
        /*002a*/ 	.short	0x0000


	//----- nvinfo : EIATTR_MAXREG_COUNT
	.align		4
        /*002c*/ 	.byte	0x03, 0x1b
        /*002e*/ 	.short	0x00ff


	//----- nvinfo : EIATTR_NUM_BARRIERS
	.align		4
        /*0030*/ 	.byte	0x02, 0x4c
        /*0032*/ 	.byte	0x01
	.zero		1


	//----- nvinfo : EIATTR_MERCURY_ISA_VERSION
	.align		4
        /*0034*/ 	.byte	0x03, 0x5f
        /*0036*/ 	.short	0x0101


	//----- nvinfo : EIATTR_VRC_CTA_INIT_COUNT
	.align		4
        /*0038*/ 	.byte	0x02, 0x4a
	.zero		1
	.zero		1


	//----- nvinfo : EIATTR_EXIT_INSTR_OFFSETS
	.align		4
        /*003c*/ 	.byte	0x04, 0x1c
        /*003e*/ 	.short	(.L_37 - .L_36)


	//   ....[0]....
.L_36:
        /*0040*/ 	.word	0x00000280


	//   ....[1]....
        /*0044*/ 	.word	0x00000300


	//----- nvinfo : EIATTR_CBANK_PARAM_SIZE
	.align		4
.L_37:
        /*0048*/ 	.byte	0x03, 0x19
        /*004a*/ 	.short	0x000c


	//----- nvinfo : EIATTR_PARAM_CBANK
	.align		4
        /*004c*/ 	.byte	0x04, 0x0a
        /*004e*/ 	.short	(.L_39 - .L_38)
	.align		4
.L_38:
        /*0050*/ 	.word	index@(.nv.constant0._Z9reduceSumPdi)
        /*0054*/ 	.short	0x0380
        /*0056*/ 	.short	0x000c


	//----- nvinfo : EIATTR_SW_WAR
	.align		4
.L_39:
        /*0058*/ 	.byte	0x04, 0x36
        /*005a*/ 	.short	(.L_41 - .L_40)
.L_40:
        /*005c*/ 	.word	0x00000008
.L_41:


//--------------------- .nv.callgraph             --------------------------
	.section	.nv.callgraph,"",@"SHT_CUDA_CALLGRAPH"
	.align	4
	.sectionentsize	8
	.align		4
        /*0000*/ 	.word	0x00000000
	.align		4
        /*0004*/ 	.word	0xffffffff
	.align		4
        /*0008*/ 	.word	0x00000000
	.align		4
        /*000c*/ 	.word	0xfffffffe
	.align		4
        /*0010*/ 	.word	0x00000000
	.align		4
        /*0014*/ 	.word	0xfffffffd
	.align		4
        /*0018*/ 	.word	0x00000000
	.align		4
        /*001c*/ 	.word	0xfffffffc


//--------------------- .text._Z11aproximarPidPdi --------------------------
	.section	.text._Z11aproximarPidPdi,"ax",@progbits
	.align	128
        .global         _Z11aproximarPidPdi
        .type           _Z11aproximarPidPdi,@function
        .size           _Z11aproximarPidPdi,(.L_x_10 - _Z11aproximarPidPdi)
        .other          _Z11aproximarPidPdi,@"STO_CUDA_ENTRY STV_DEFAULT"
_Z11aproximarPidPdi:
.text._Z11aproximarPidPdi:
[----:B------:R-:W-:Y:S01]  /*0000*/  LDC R1, c[0x0][0x37c] ;  /* 0x0000df00ff017b82 */ /* 0x000fe20000000800 */
[----:B------:R-:W0:Y:S07]  /*0010*/  S2R R3, SR_TID.X ;  /* 0x0000000000037919 */ /* 0x000e2e0000002100 */
[----:B------:R-:W0:Y:S01]  /*0020*/  S2UR UR4, SR_CTAID.X ;  /* 0x00000000000479c3 */ /* 0x000e220000002500 */
[----:B------:R-:W1:Y:S07]  /*0030*/  LDCU UR5, c[0x0][0x390] ;  /* 0x00007200ff0577ac */ /* 0x000e6e0008000800 */
[----:B------:R-:W0:Y:S02]  /*0040*/  LDC R0, c[0x0][0x360] ;  /* 0x0000d800ff007b82 */ /* 0x000e240000000800 */
[----:B0-----:R-:W-:-:S05]  /*0050*/  IMAD R0, R0, UR4, R3 ;  /* 0x0000000400007c24 */ /* 0x001fca000f8e0203 */
[----:B-1----:R-:W-:-:S13]  /*0060*/  ISETP.GE.AND P0, PT, R0, UR5, PT ;  /* 0x0000000500007c0c */ /* 0x002fda000bf06270 */
[----:B------:R-:W-:Y:S05]  /*0070*/  @P0 EXIT ;  /* 0x000000000000094d */ /* 0x000fea0003800000 */
[----:B------:R-:W-:Y:S01]  /*0080*/  VIADD R8, R0, 0x1 ;  /* 0x0000000100087836 */ /* 0x000fe20000000000 */
[----:B------:R-:W0:Y:S01]  /*0090*/  LDCU.64 UR4, c[0x0][0x380] ;  /* 0x00007000ff0477ac */ /* 0x000e220008000a00 */
[----:B------:R-:W-:Y:S02]  /*00a0*/  BSSY.RECONVERGENT B0, `(.L_x_0) ;  /* 0x0000015000007945 */ /* 0x000fe40003800200 */
[----:B------:R-:W1:Y:S02]  /*00b0*/  I2F.F64 R2, R8 ;  /* 0x0000000800027312 */ /* 0x000e640000201c00 */
[----:B-1----:R-:W-:-:S08]  /*00c0*/  DADD R2, R2, -0.5 ;  /* 0xbfe0000002027429 */ /* 0x002fd00000000000 */
[----:B0-----:R-:W-:Y:S01]  /*00d0*/  DMUL R2, R2, UR4 ;  /* 0x0000000402027c28 */ /* 0x001fe20008000000 */
[----:B------:R-:W0:Y:S07]  /*00e0*/  LDCU.64 UR4, c[0x0][0x358] ;  /* 0x00006b00ff0477ac */ /* 0x000e2e0008000a00 */
[----:B------:R-:W-:Y:S01]  /*00f0*/  DFMA R4, R2, R2, 1 ;  /* 0x3ff000000204742b */ /* 0x000fe20000000002 */
[----:B------:R-:W-:-:S05]  /*0100*/  IMAD.MOV.U32 R2, RZ, RZ, 0x1 ;  /* 0x00000001ff027424 */ /* 0x000fca00078e00ff */
[----:B------:R-:W1:Y:S02]  /*0110*/  MUFU.RCP64H R3, R5 ;  /* 0x0000000500037308 */ /* 0x000e640000001800 */
[----:B-1----:R-:W-:-:S08]  /*0120*/  DFMA R6, -R4, R2, 1 ;  /* 0x3ff000000406742b */ /* 0x002fd00000000102 */
[----:B------:R-:W-:-:S08]  /*0130*/  DFMA R6, R6, R6, R6 ;  /* 0x000000060606722b */ /* 0x000fd00000000006 */
[----:B------:R-:W-:-:S08]  /*0140*/  DFMA R6, R2, R6, R2 ;  /* 0x000000060206722b */ /* 0x000fd00000000002 */
[----:B------:R-:W-:-:S08]  /*0150*/  DFMA R2, -R4, R6, 1 ;  /* 0x3ff000000402742b */ /* 0x000fd00000000106 */
[----:B------:R-:W-:-:S08]  /*0160*/  DFMA R2, R6, R2, R6 ;  /* 0x000000020602722b */ /* 0x000fd00000000006 */
[----:B------:R-:W-:-:S08]  /*0170*/  DMUL R6, R2, 4 ;  /* 0x4010000002067828 */ /* 0x000fd00000000000 */
[----:B------:R-:W-:-:S08]  /*0180*/  DFMA R8, -R4, R6, 4 ;  /* 0x401000000408742b */ /* 0x000fd00000000106 */
[----:B------:R-:W-:-:S10]  /*0190*/  DFMA R2, R2, R8, R6 ;  /* 0x000000080202722b */ /* 0x000fd40000000006 */
[----:B------:R-:W-:-:S05]  /*01a0*/  FFMA R6, RZ, R5, R3 ;  /* 0x00000005ff067223 */ /* 0x000fca0000000003 */
[----:B------:R-:W-:-:S13]  /*01b0*/  FSETP.GT.AND P0, PT, |R6|, 1.469367938527859385e-39, PT ;  /* 0x001000000600780b */ /* 0x000fda0003f04200 */
[----:B0-----:R-:W-:Y:S05]  /*01c0*/  @P0 BRA `(.L_x_1) ;  /* 0x0000000000080947 */ /* 0x001fea0003800000 */
[----:B------:R-:W-:-:S07]  /*01d0*/  MOV R6, 0x1f0 ;  /* 0x000001f000067802 */ /* 0x000fce0000000f00 */
[----:B------:R-:W-:Y:S05]  /*01e0*/  CALL.REL.NOINC `($__internal_0_$__cuda_sm20_div_rn_f64_full) ;  /* 0x0000000000147944 */ /* 0x000fea0003c00000 */
.L_x_1:
[----:B------:R-:W-:Y:S05]  /*01f0*/  BSYNC.RECONVERGENT B0 ;  /* 0x0000000000007941 */ /* 0x000fea0003800200 */
.L_x_0:
[----:B------:R-:W0:Y:S02]  /*0200*/  LDC.64 R4, c[0x0][0x388] ;  /* 0x0000e200ff047b82 */ /* 0x000e240000000a00 */
[----:B0-----:R-:W-:-:S05]  /*0210*/  IMAD.WIDE R4, R0, 0x8, R4 ;  /* 0x0000000800047825 */ /* 0x001fca00078e0204 */
[----:B------:R-:W-:Y:S01]  /*0220*/  STG.E.64 desc[UR4][R4.64], R2 ;  /* 0x0000000204007986 */ /* 0x000fe2000c101b04 */
[----:B------:R-:W-:Y:S05]  /*0230*/  EXIT ;  /* 0x000000000000794d */ /* 0x000fea0003800000 */
        .weak           $__internal_0_$__cuda_sm20_div_rn_f64_full
        .type           $__internal_0_$__cuda_sm20_div_rn_f64_full,@function
        .size           $__internal_0_$__cuda_sm20_div_rn_f64_full,(.L_x_10 - $__internal_0_$__cuda_sm20_div_rn_f64_full)
$__internal_0_$__cuda_sm20_div_rn_f64_full:
[C---:B------:R-:W-:Y:S01]  /*0240*/  FSETP.GEU.AND P0, PT, |R5|.reuse, 1.469367938527859385e-39, PT ;  /* 0x001000000500780b */ /* 0x040fe20003f0e200 */
[----:B------:R-:W-:Y:S01]  /*0250*/  IMAD.MOV.U32 R8, RZ, RZ, 0x1 ;  /* 0x00000001ff087424 */ /* 0x000fe200078e00ff */
[C---:B------:R-:W-:Y:S01]  /*0260*/  LOP3.LUT R2, R5.reuse, 0x800fffff, RZ, 0xc0, !PT ;  /* 0x800fffff05027812 */ /* 0x040fe200078ec0ff */
[----:B------:R-:W-:Y:S01]  /*0270*/  IMAD.MOV.U32 R17, RZ, RZ, 0x40100000 ;  /* 0x40100000ff117424 */ /* 0x000fe200078e00ff */
[----:B------:R-:W-:Y:S01]  /*0280*/  LOP3.LUT R14, R5, 0x7ff00000, RZ, 0xc0, !PT ;  /* 0x7ff00000050e7812 */ /* 0x000fe200078ec0ff */
[----:B------:R-:W-:Y:S01]  /*0290*/  IMAD.MOV.U32 R7, RZ, RZ, 0x1ca00000 ;  /* 0x1ca00000ff077424 */ /* 0x000fe200078e00ff */
[----:B------:R-:W-:Y:S01]  /*02a0*/  LOP3.LUT R3, R2, 0x3ff00000, RZ, 0xfc, !PT ;  /* 0x3ff0000002037812 */ /* 0x000fe200078efcff */
[----:B------:R-:W-:Y:S01]  /*02b0*/  IMAD.MOV.U32 R2, RZ, RZ, R4 ;  /* 0x000000ffff027224 */ /* 0x000fe200078e0004 */
[----:B------:R-:W-:Y:S01]  /*02c0*/  ISETP.LE.U32.AND P1, PT, R14, 0x40100000, PT ;  /* 0x401000000e00780c */ /* 0x000fe20003f23070 */
[----:B------:R-:W-:Y:S01]  /*02d0*/  IMAD.MOV.U32 R16, RZ, RZ, R14 ;  /* 0x000000ffff107224 */ /* 0x000fe200078e000e */
[----:B------:R-:W-:Y:S01]  /*02e0*/  BSSY.RECONVERGENT B1, `(.L_x_2) ;  /* 0x0000041000017945 */ /* 0x000fe20003800200 */
[----:B------:R-:W-:-:S02]  /*02f0*/  VIADD R18, R17, 0xffffffff ;  /* 0xffffffff11127836 */ /* 0x000fc40000000000 */
[----:B------:R-:W-:-:S06]  /*0300*/  @!P0 DMUL R2, R4, 8.98846567431157953865e+307 ;  /* 0x7fe0000004028828 */ /* 0x000fcc0000000000 */
[----:B------:R-:W0:Y:S04]  /*0310*/  MUFU.RCP64H R9, R3 ;  /* 0x0000000300097308 */ /* 0x000e280000001800 */
[----:B------:R-:W-:Y:S02]  /*0320*/  @!P0 LOP3.LUT R16, R3, 0x7ff00000, RZ, 0xc0, !PT ;  /* 0x7ff0000003108812 */ /* 0x000fe400078ec0ff */
[----:B------:R-:W-:-:S03]  /*0330*/  ISETP.GT.U32.AND P0, PT, R18, 0x7feffffe, PT ;  /* 0x7feffffe1200780c */ /* 0x000fc60003f04070 */
[----:B------:R-:W-:-:S05]  /*0340*/  VIADD R18, R16, 0xffffffff ;  /* 0xffffffff10127836 */ /* 0x000fca0000000000 */
[----:B------:R-:W-:Y:S01]  /*0350*/  ISETP.GT.U32.OR P0, PT, R18, 0x7feffffe, P0 ;  /* 0x7feffffe1200780c */ /* 0x000fe20000704470 */
[----:B0-----:R-:W-:-:S08]  /*0360*/  DFMA R10, R8, -R2, 1 ;  /* 0x3ff00000080a742b */ /* 0x001fd00000000802 */
[----:B------:R-:W-:-:S08]  /*0370*/  DFMA R10, R10, R10, R10 ;  /* 0x0000000a0a0a722b */ /* 0x000fd0000000000a */
[----:B------:R-:W-:-:S08]  /*0380*/  DFMA R10, R8, R10, R8 ;  /* 0x0000000a080a722b */ /* 0x000fd00000000008 */
[----:B------:R-:W-:-:S08]  /*0390*/  DFMA R8, R10, -R2, 1 ;  /* 0x3ff000000a08742b */ /* 0x000fd00000000802 */
[----:B------:R-:W-:Y:S01]  /*03a0*/  DFMA R10, R10, R8, R10 ;  /* 0x000000080a0a722b */ /* 0x000fe2000000000a */
[----:B------:R-:W-:Y:S01]  /*03b0*/  SEL R9, R7, 0x63400000, !P1 ;  /* 0x6340000007097807 */ /* 0x000fe20004800000 */
[----:B------:R-:W-:-:S06]  /*03c0*/  IMAD.MOV.U32 R8, RZ, RZ, RZ ;  /* 0x000000ffff087224 */ /* 0x000fcc00078e00ff */
[----:B------:R-:W-:-:S08]  /*03d0*/  DMUL R12, R10, R8 ;  /* 0x000000080a0c7228 */ /* 0x000fd00000000000 */
[----:B------:R-:W-:-:S08]  /*03e0*/  DFMA R14, R12, -R2, R8 ;  /* 0x800000020c0e722b */ /* 0x000fd00000000008 */
[----:B------:R-:W-:Y:S01]  /*03f0*/  DFMA R10, R10, R14, R12 ;  /* 0x0000000e0a0a722b */ /* 0x000fe2000000000c */
[----:B------:R-:W-:Y:S10]  /*0400*/  @P0 BRA `(.L_x_3) ;  /* 0x0000000000740947 */ /* 0x000ff40003800000 */
[----:B------:R-:W-:Y:S01]  /*0410*/  LOP3.LUT R14, R5, 0x7ff00000, RZ, 0xc0, !PT ;  /* 0x7ff00000050e7812 */ /* 0x000fe200078ec0ff */
[----:B------:R-:W-:-:S03]  /*0420*/  IMAD.MOV.U32 R12, RZ, RZ, 0x40100000 ;  /* 0x40100000ff0c7424 */ /* 0x000fc600078e00ff */
[----:B------:R-:W-:Y:S01]  /*0430*/  ISETP.LE.U32.AND P0, PT, R14, 0x40100000, PT ;  /* 0x401000000e00780c */ /* 0x000fe20003f03070 */
[----:B------:R-:W-:Y:S02]  /*0440*/  IMAD.MOV R13, RZ, RZ, -R14 ;  /* 0x000000ffff0d7224 */ /* 0x000fe400078e0a0e */
[----:B------:R-:W-:Y:S01]  /*0450*/  IMAD.MOV.U32 R14, RZ, RZ, RZ ;  /* 0x000000ffff0e7224 */ /* 0x000fe200078e00ff */
[----:B------:R-:W-:Y:S02]  /*0460*/  SEL R7, R7, 0x63400000, !P0 ;  /* 0x6340000007077807 */ /* 0x000fe40004000000 */
[----:B------:R-:W-:-:S04]  /*0470*/  VIADDMNMX R12, R13, R12, 0xb9600000, !PT ;  /* 0xb96000000d0c7446 */ /* 0x000fc8000780010c */
[----:B------:R-:W-:-:S05]  /*0480*/  VIMNMX R12, PT, PT, R12, 0x46a00000, PT ;  /* 0x46a000000c0c7848 */ /* 0x000fca0003fe0100 */
[----:B------:R-:W-:-:S04]  /*0490*/  IMAD.IADD R7, R12, 0x1, -R7 ;  /* 0x000000010c077824 */ /* 0x000fc800078e0a07 */
[----:B------:R-:W-:-:S06]  /*04a0*/  VIADD R15, R7, 0x7fe00000 ;  /* 0x7fe00000070f7836 */ /* 0x000fcc0000000000 */
[----:B------:R-:W-:-:S10]  /*04b0*/  DMUL R12, R10, R14 ;  /* 0x0000000e0a0c7228 */ /* 0x000fd40000000000 */
[----:B------:R-:W-:-:S13]  /*04c0*/  FSETP.GTU.AND P0, PT, |R13|, 1.469367938527859385e-39, PT ;  /* 0x001000000d00780b */ /* 0x000fda0003f0c200 */
[----:B------:R-:W-:Y:S05]  /*04d0*/  @P0 BRA `(.L_x_4) ;  /* 0x0000000000840947 */ /* 0x000fea0003800000 */
[----:B------:R-:W-:Y:S01]  /*04e0*/  DFMA R2, R10, -R2, R8 ;  /* 0x800000020a02722b */ /* 0x000fe20000000008 */
[----:B------:R-:W-:-:S09]  /*04f0*/  IMAD.MOV.U32 R14, RZ, RZ, RZ ;  /* 0x000000ffff0e7224 */ /* 0x000fd200078e00ff */
[C---:B------:R-:W-:Y:S02]  /*0500*/  FSETP.NEU.AND P0, PT, R3.reuse, RZ, PT ;  /* 0x000000ff0300720b */ /* 0x040fe40003f0d000 */
[----:B------:R-:W-:-:S04]  /*0510*/  LOP3.LUT R5, R3, 0x80000000, R5, 0x48, !PT ;  /* 0x8000000003057812 */ /* 0x000fc800078e4805 */
[----:B------:R-:W-:-:S07]  /*0520*/  LOP3.LUT R15, R5, R15, RZ, 0xfc, !PT ;  /* 0x0000000f050f7212 */ /* 0x000fce00078efcff */
[----:B------:R-:W-:Y:S05]  /*0530*/  @!P0 BRA `(.L_x_4) ;  /* 0x00000000006c8947 */ /* 0x000fea0003800000 */
[----:B------:R-:W-:Y:S01]  /*0540*/  IMAD.MOV R3, RZ, RZ, -R7 ;  /* 0x000000ffff037224 */ /* 0x000fe200078e0a07 */
[----:B------:R-:W-:Y:S01]  /*0550*/  IADD3 R7, PT, PT, -R7, -0x43300000, RZ ;  /* 0xbcd0000007077810 */ /* 0x000fe20007ffe1ff */
[----:B------:R-:W-:-:S06]  /*0560*/  IMAD.MOV.U32 R2, RZ, RZ, RZ ;  /* 0x000000ffff027224 */ /* 0x000fcc00078e00ff */
[----:B------:R-:W-:Y:S02]  /*0570*/  DFMA R2, R12, -R2, R10 ;  /* 0x800000020c02722b */ /* 0x000fe4000000000a */
[----:B------:R-:W-:-:S08]  /*0580*/  DMUL.RP R10, R10, R14 ;  /* 0x0000000e0a0a7228 */ /* 0x000fd00000008000 */
[----:B------:R-:W-:Y:S02]  /*0590*/  FSETP.NEU.AND P0, PT, |R3|, R7, PT ;  /* 0x000000070300720b */ /* 0x000fe40003f0d200 */
[----:B------:R-:W-:Y:S02]  /*05a0*/  LOP3.LUT R5, R11, R5, RZ, 0x3c, !PT ;  /* 0x000000050b057212 */ /* 0x000fe400078e3cff */
[----:B------:R-:W-:Y:S02]  /*05b0*/  FSEL R12, R10, R12, !P0 ;  /* 0x0000000c0a0c7208 */ /* 0x000fe40004000000 */
[----:B------:R-:W-:Y:S01]  /*05c0*/  FSEL R13, R5, R13, !P0 ;  /* 0x0000000d050d7208 */ /* 0x000fe20004000000 */
[----:B------:R-:W-:Y:S06]  /*05d0*/  BRA `(.L_x_4) ;  /* 0x0000000000447947 */ /* 0x000fec0003800000 */
.L_x_3:
[----:B------:R-:W-:-:S14]  /*05e0*/  DSETP.NAN.AND P0, PT, R4, R4, PT ;  /* 0x000000040400722a */ /* 0x000fdc0003f08000 */
[----:B------:R-:W-:Y:S05]  /*05f0*/  @P0 BRA `(.L_x_5) ;  /* 0x0000000000340947 */ /* 0x000fea0003800000 */
[----:B------:R-:W-:Y:S01]  /*0600*/  ISETP.NE.AND P0, PT, R17, R16, PT ;  /* 0x000000101100720c */ /* 0x000fe20003f05270 */
[----:B------:R-:W-:Y:S02]  /*0610*/  IMAD.MOV.U32 R12, RZ, RZ, 0x0 ;  /* 0x00000000ff0c7424 */ /* 0x000fe400078e00ff */
[----:B------:R-:W-:-:S10]  /*0620*/  IMAD.MOV.U32 R13, RZ, RZ, -0x80000 ;  /* 0xfff80000ff0d7424 */ /* 0x000fd400078e00ff */
[----:B------:R-:W-:Y:S05]  /*0630*/  @!P0 BRA `(.L_x_4) ;  /* 0x00000000002c8947 */ /* 0x000fea0003800000 */
[----:B------:R-:W-:Y:S02]  /*0640*/  ISETP.NE.AND P0, PT, R17, 0x7ff00000, PT ;  /* 0x7ff000001100780c */ /* 0x000fe40003f05270 */
[----:B------:R-:W-:Y:S02]  /*0650*/  LOP3.LUT R4, R5, 0x40100000, RZ, 0x3c, !PT ;  /* 0x4010000005047812 */ /* 0x000fe400078e3cff */
[----:B------:R-:W-:Y:S02]  /*0660*/  ISETP.EQ.OR P0, PT, R16, RZ, !P0 ;  /* 0x000000ff1000720c */ /* 0x000fe40004702670 */
[----:B------:R-:W-:-:S11]  /*0670*/  LOP3.LUT R13, R4, 0x80000000, RZ, 0xc0, !PT ;  /* 0x80000000040d7812 */ /* 0x000fd600078ec0ff */
[----:B------:R-:W-:Y:S01]  /*0680*/  @P0 LOP3.LUT R2, R13, 0x7ff00000, RZ, 0xfc, !PT ;  /* 0x7ff000000d020812 */ /* 0x000fe200078efcff */
[----:B------:R-:W-:Y:S02]  /*0690*/  @!P0 IMAD.MOV.U32 R12, RZ, RZ, RZ ;  /* 0x000000ffff0c8224 */ /* 0x000fe400078e00ff */
[----:B------:R-:W-:Y:S02]  /*06a0*/  @P0 IMAD.MOV.U32 R12, RZ, RZ, RZ ;  /* 0x000000ffff0c0224 */ /* 0x000fe400078e00ff */
[----:B------:R-:W-:Y:S01]  /*06b0*/  @P0 IMAD.MOV.U32 R13, RZ, RZ, R2 ;  /* 0x000000ffff0d0224 */ /* 0x000fe200078e0002 */
[----:B------:R-:W-:Y:S06]  /*06c0*/  BRA `(.L_x_4) ;  /* 0x0000000000087947 */ /* 0x000fec0003800000 */
.L_x_5:
[----:B------:R-:W-:Y:S01]  /*06d0*/  LOP3.LUT R13, R5, 0x80000, RZ, 0xfc, !PT ;  /* 0x00080000050d7812 */ /* 0x000fe200078efcff */
[----:B------:R-:W-:-:S07]  /*06e0*/  IMAD.MOV.U32 R12, RZ, RZ, R4 ;  /* 0x000000ffff0c7224 */ /* 0x000fce00078e0004 */
.L_x_4:
[----:B------:R-:W-:Y:S05]  /*06f0*/  BSYNC.RECONVERGENT B1 ;  /* 0x0000000000017941 */ /* 0x000fea0003800200 */
.L_x_2:
[----:B------:R-:W-:Y:S02]  /*0700*/  IMAD.MOV.U32 R7, RZ, RZ, 0x0 ;  /* 0x00000000ff077424 */ /* 0x000fe400078e00ff */
[----:B------:R-:W-:Y:S02]  /*0710*/  IMAD.MOV.U32 R2, RZ, RZ, R12 ;  /* 0x000000ffff027224 */ /* 0x000fe400078e000c */
[----:B------:R-:W-:Y:S01]  /*0720*/  IMAD.MOV.U32 R3, RZ, RZ, R13 ;  /* 0x000000ffff037224 */ /* 0x000fe200078e000d */
[----:B------:R-:W-:Y:S06]  /*0730*/  RET.REL.NODEC R6 `(_Z11aproximarPidPdi) ;  /* 0xfffffff806307950 */ /* 0x000fec0003c3ffff */
.L_x_6:
[----:B------:R-:W-:-:S00]  /*0740*/  BRA `(.L_x_6) ;  /* 0xfffffffc00fc7947 */ /* 0x000fc0000383ffff */
[----:B------:R-:W-:-:S00]  /*0750*/  NOP ;  /* 0x0000000000007918 */ /* 0x000fc00000000000 */
        /* <DEDUP_REMOVED lines=10> */
.L_x_10:


//--------------------- .text._Z9reduceSumPdi     --------------------------
	.section	.text._Z9reduceSumPdi,"ax",@progbits
	.align	128
        .global         _Z9reduceSumPdi
        .type           _Z9reduceSumPdi,@function
        .size           _Z9reduceSumPdi,(.L_x_12 - _Z9reduceSumPdi)
        .other          _Z9reduceSumPdi,@"STO_CUDA_ENTRY STV_DEFAULT"
_Z9reduceSumPdi:
.text._Z9reduceSumPdi:
[----:B------:R-:W-:Y:S01]  /*0000*/  LDC R1, c[0x0][0x37c] ;  /* 0x0000df00ff017b82 */ /* 0x000fe20000000800 */
[----:B------:R-:W0:Y:S01]  /*0010*/  S2R R0, SR_CTAID.X ;  /* 0x0000000000007919 */ /* 0x000e220000002500 */
[----:B------:R-:W1:Y:S01]  /*0020*/  LDCU UR4, c[0x0][0x360] ;  /* 0x00006c00ff0477ac */ /* 0x000e620008000800 */
[----:B------:R-:W2:Y:S01]  /*0030*/  S2R R11, SR_TID.X ;  /* 0x00000000000b7919 */ /* 0x000ea20000002100 */
[----:B------:R-:W3:Y:S01]  /*0040*/  LDCU UR5, c[0x0][0x388] ;  /* 0x00007100ff0577ac */ /* 0x000ee20008000800 */
[----:B------:R-:W4:Y:S01]  /*0050*/  LDCU.64 UR6, c[0x0][0x358] ;  /* 0x00006b00ff0677ac */ /* 0x000f220008000a00 */
[----:B-1----:R-:W-:Y:S02]  /*0060*/  IMAD.U32 R8, RZ, RZ, UR4 ;  /* 0x00000004ff087e24 */ /* 0x002fe4000f8e00ff */
[----:B0-----:R-:W-:-:S04]  /*0070*/  IMAD R2, R0, UR4, RZ ;  /* 0x0000000400027c24 */ /* 0x001fc8000f8e02ff */
[----:B--2---:R-:W-:-:S04]  /*0080*/  IMAD R3, R2, 0x2, R11 ;  /* 0x0000000202037824 */ /* 0x004fc800078e020b */
[C---:B------:R-:W-:Y:S01]  /*0090*/  IMAD.IADD R9, R3.reuse, 0x1, R8 ;  /* 0x0000000103097824 */ /* 0x040fe200078e0208 */
[----:B---3--:R-:W-:-:S04]  /*00a0*/  ISETP.GE.AND P0, PT, R3, UR5, PT ;  /* 0x0000000503007c0c */ /* 0x008fc8000bf06270 */
[----:B------:R-:W-:-:S09]  /*00b0*/  ISETP.GE.U32.AND P1, PT, R9, UR5, PT ;  /* 0x0000000509007c0c */ /* 0x000fd2000bf26070 */
[----:B------:R-:W0:Y:S08]  /*00c0*/  @!P0 LDC.64 R4, c[0x0][0x380] ;  /* 0x0000e000ff048b82 */ /* 0x000e300000000a00 */
[----:B------:R-:W1:Y:S01]  /*00d0*/  @!P1 LDC.64 R6, c[0x0][0x380] ;  /* 0x0000e000ff069b82 */ /* 0x000e620000000a00 */
[----:B0-----:R-:W-:Y:S01]  /*00e0*/  @!P0 IMAD.WIDE R4, R3, 0x8, R4 ;  /* 0x0000000803048825 */ /* 0x001fe200078e0204 */
[----:B------:R-:W-:-:S06]  /*00f0*/  CS2R R2, SRZ ;  /* 0x0000000000027805 */ /* 0x000fcc000001ff00 */
[----:B----4-:R-:W2:Y:S01]  /*0100*/  @!P0 LDG.E.64 R2, desc[UR6][R4.64] ;  /* 0x0000000604028981 */ /* 0x010ea2000c1e1b00 */
[----:B-1----:R-:W-:-:S06]  /*0110*/  @!P1 IMAD.WIDE.U32 R6, R9, 0x8, R6 ;  /* 0x0000000809069825 */ /* 0x002fcc00078e0006 */
[----:B------:R-:W2:Y:S01]  /*0120*/  @!P1 LDG.E.64 R6, desc[UR6][R6.64] ;  /* 0x0000000606069981 */ /* 0x000ea2000c1e1b00 */
[----:B------:R-:W0:Y:S01]  /*0130*/  S2UR UR5, SR_CgaCtaId ;  /* 0x00000000000579c3 */ /* 0x000e220000008800 */
[----:B------:R-:W-:Y:S01]  /*0140*/  UMOV UR4, 0x400 ;  /* 0x0000040000047882 */ /* 0x000fe20000000000 */
[----:B------:R-:W-:Y:S01]  /*0150*/  ISETP.GE.U32.AND P0, PT, R8, 0x2, PT ;  /* 0x000000020800780c */ /* 0x000fe20003f06070 */
[----:B0-----:R-:W-:-:S06]  /*0160*/  ULEA UR4, UR5, UR4, 0x18 ;  /* 0x0000000405047291 */ /* 0x001fcc000f8ec0ff */
[C---:B------:R-:W-:Y:S01]  /*0170*/  LEA R9, R11.reuse, UR4, 0x3 ;  /* 0x000000040b097c11 */ /* 0x040fe2000f8e18ff */
[----:B--2---:R-:W-:Y:S01]  /*0180*/  @!P1 DADD R2, R2, R6 ;  /* 0x0000000002029229 */ /* 0x004fe20000000006 */
[----:B------:R-:W-:-:S06]  /*0190*/  ISETP.NE.AND P1, PT, R11, RZ, PT ;  /* 0x000000ff0b00720c */ /* 0x000fcc0003f25270 */
[----:B------:R0:W-:Y:S01]  /*01a0*/  STS.64 [R9], R2 ;  /* 0x0000000209007388 */ /* 0x0001e20000000a00 */
[----:B------:R-:W-:Y:S06]  /*01b0*/  BAR.SYNC.DEFER_BLOCKING 0x0 ;  /* 0x0000000000007b1d */ /* 0x000fec0000010000 */
[----:B------:R-:W-:Y:S05]  /*01c0*/  @!P0 BRA `(.L_x_7) ;  /* 0x00000000002c8947 */ /* 0x000fea0003800000 */
.L_x_8:
[----:B------:R-:W-:-:S04]  /*01d0*/  SHF.R.U32.HI R10, RZ, 0x1, R8 ;  /* 0x00000001ff0a7819 */ /* 0x000fc80000011608 */
[----:B------:R-:W-:-:S13]  /*01e0*/  ISETP.GE.U32.AND P0, PT, R11, R10, PT ;  /* 0x0000000a0b00720c */ /* 0x000fda0003f06070 */
[----:B------:R-:W-:Y:S01]  /*01f0*/  @!P0 IMAD R6, R10, 0x8, R9 ;  /* 0x000000080a068824 */ /* 0x000fe200078e0209 */
[----:B------:R-:W-:Y:S04]  /*0200*/  @!P0 LDS.64 R4, [R9] ;  /* 0x0000000009048984 */ /* 0x000fe80000000a00 */
[----:B0-----:R-:W0:Y:S02]  /*0210*/  @!P0 LDS.64 R2, [R6] ;  /* 0x0000000006028984 */ /* 0x001e240000000a00 */
[----:B0-----:R-:W-:-:S07]  /*0220*/  @!P0 DADD R2, R2, R4 ;  /* 0x0000000002028229 */ /* 0x001fce0000000004 */
[----:B------:R1:W-:Y:S01]  /*0230*/  @!P0 STS.64 [R9], R2 ;  /* 0x0000000209008388 */ /* 0x0003e20000000a00 */
[----:B------:R-:W-:Y:S01]  /*0240*/  BAR.SYNC.DEFER_BLOCKING 0x0 ;  /* 0x0000000000007b1d */ /* 0x000fe20000010000 */
[----:B------:R-:W-:Y:S01]  /*0250*/  ISETP.GT.U32.AND P0, PT, R8, 0x3, PT ;  /* 0x000000030800780c */ /* 0x000fe20003f04070 */
[----:B------:R-:W-:-:S12]  /*0260*/  IMAD.MOV.U32 R8, RZ, RZ, R10 ;  /* 0x000000ffff087224 */ /* 0x000fd800078e000a */
[----:B-1----:R-:W-:Y:S05]  /*0270*/  @P0 BRA `(.L_x_8) ;  /* 0xfffffffc00d40947 */ /* 0x002fea000383ffff */
.L_x_7:
[----:B------:R-:W-:Y:S05]  /*0280*/  @P1 EXIT ;  /* 0x000000000000194d */ /* 0x000fea0003800000 */
[----:B------:R-:W1:Y:S01]  /*0290*/  S2UR UR5, SR_CgaCtaId ;  /* 0x00000000000579c3 */ /* 0x000e620000008800 */
[----:B------:R-:W-:-:S07]  /*02a0*/  UMOV UR4, 0x400 ;  /* 0x0000040000047882 */ /* 0x000fce0000000000 */
[----:B------:R-:W2:Y:S01]  /*02b0*/  LDC.64 R4, c[0x0][0x380] ;  /* 0x0000e000ff047b82 */ /* 0x000ea20000000a00 */
[----:B-1----:R-:W-:Y:S01]  /*02c0*/  ULEA UR4, UR5, UR4, 0x18 ;  /* 0x0000000405047291 */ /* 0x002fe2000f8ec0ff */
[----:B--2---:R-:W-:-:S08]  /*02d0*/  IMAD.WIDE.U32 R4, R0, 0x8, R4 ;  /* 0x0000000800047825 */ /* 0x004fd000078e0004 */
[----:B0-----:R-:W0:Y:S04]  /*02e0*/  LDS.64 R2, [UR4] ;  /* 0x00000004ff027984 */ /* 0x001e280008000a00 */
[----:B0-----:R-:W-:Y:S01]  /*02f0*/  STG.E.64 desc[UR6][R4.64], R2 ;  /* 0x0000000204007986 */ /* 0x001fe2000c101b06 */
[----:B------:R-:W-:Y:S05]  /*0300*/  EXIT ;  /* 0x000000000000794d */ /* 0x000fea0003800000 */
.L_x_9:
        /* <DEDUP_REMOVED lines=15> */
.L_x_12:


//--------------------- .nv.shared.reserved.0     --------------------------
	.section	.nv.shared.reserved.0,"aw",@nobits
	.weak		__nv_reservedSMEM_offset_0_alias
	.size		__nv_reservedSMEM_offset_0_alias, 0, 64
	.other		__nv_reservedSMEM_offset_0_alias,@"STO_CUDA_RESERVED_SHARED STV_DEFAULT"
__nv_reservedSMEM_offset_0_alias:
	.zero		0
	.zero		64


//--------------------- .nv.shared._Z9reduceSumPdi --------------------------
	.section	.nv.shared._Z9reduceSumPdi,"aw",@nobits
	.sectionflags	@""
	.align	8
.nv.shared._Z9reduceSumPdi:
	.zero		1536


//--------------------- .nv.constant0._Z11aproximarPidPdi --------------------------
	.section	.nv.constant0._Z11aproximarPidPdi,"a",@progbits
	.sectionflags	@""
	.align	4
.nv.constant0._Z11aproximarPidPdi:
	.zero		916


//--------------------- .nv.constant0._Z9reduceSumPdi --------------------------
	.section	.nv.constant0._Z9reduceSumPdi,"a",@progbits
	.sectionflags	@""
	.align	4
.nv.constant0._Z9reduceSumPdi:
	.zero		908


//--------------------- SYMBOLS --------------------------

	.type		.nv.reservedSmem.offset0,@object
	.size		.nv.reservedSmem.offset0,0x4
	.type		.nv.reservedSmem.cap,@object
	.size		.nv.reservedSmem.cap,0x4
